//
// Generated by NVIDIA NVVM Compiler
//
// Compiler Build ID: CL-36424714
// Cuda compilation tools, release 13.0, V13.0.88
// Based on NVVM 20.0.0
//

.version 9.0
.target sm_100
.address_size 64

	// .globl	_Z25blockreduce_argmax_kerneljjPKfPfPj
// _ZZ25blockreduce_argmax_kerneljjPKfPfPjE5cache has been demoted
// _ZZ25blockreduce_argmax_kerneljjPKfPfPjE9cache_idx has been demoted
// _ZZ22blockreduce_sum_kerneljjPKfPfE5cache has been demoted

.visible .entry _Z25blockreduce_argmax_kerneljjPKfPfPj(
	.param .u32 _Z25blockreduce_argmax_kerneljjPKfPfPj_param_0,
	.param .u32 _Z25blockreduce_argmax_kerneljjPKfPfPj_param_1,
	.param .u64 .ptr .align 1 _Z25blockreduce_argmax_kerneljjPKfPfPj_param_2,
	.param .u64 .ptr .align 1 _Z25blockreduce_argmax_kerneljjPKfPfPj_param_3,
	.param .u64 .ptr .align 1 _Z25blockreduce_argmax_kerneljjPKfPfPj_param_4
)
{
	.reg .pred 	%p<18>;
	.reg .b32 	%r<32>;
	.reg .b32 	%f<8>;
	.reg .b64 	%rd<13>;
	// demoted variable
	.shared .align 4 .b8 _ZZ25blockreduce_argmax_kerneljjPKfPfPjE5cache[4224];
	// demoted variable
	.shared .align 4 .b8 _ZZ25blockreduce_argmax_kerneljjPKfPfPjE9cache_idx[4224];
	ld.param.u32 	%r10, [_Z25blockreduce_argmax_kerneljjPKfPfPj_param_0];
	ld.param.u32 	%r11, [_Z25blockreduce_argmax_kerneljjPKfPfPj_param_1];
	ld.param.u64 	%rd1, [_Z25blockreduce_argmax_kerneljjPKfPfPj_param_2];
	ld.param.u64 	%rd2, [_Z25blockreduce_argmax_kerneljjPKfPfPj_param_3];
	ld.param.u64 	%rd3, [_Z25blockreduce_argmax_kerneljjPKfPfPj_param_4];
	mov.u32 	%r1, %tid.x;
	mov.u32 	%r2, %ctaid.x;
	setp.lt.u32 	%p2, %r1, %r10;
	setp.lt.u32 	%p3, %r2, %r11;
	and.pred  	%p1, %p2, %p3;
	mov.f32 	%f7, 0fFF800000;
	not.pred 	%p4, %p1;
	@%p4 bra 	$L__BB0_2;
	cvta.to.global.u64 	%rd4, %rd1;
	mad.lo.s32 	%r12, %r10, %r2, %r1;
	mul.wide.u32 	%rd5, %r12, 4;
	add.s64 	%rd6, %rd4, %rd5;
	ld.global.f32 	%f7, [%rd6];
$L__BB0_2:
	shr.u32 	%r13, %r1, 5;
	add.s32 	%r14, %r13, %r1;
	shl.b32 	%r15, %r14, 2;
	mov.u32 	%r16, _ZZ25blockreduce_argmax_kerneljjPKfPfPjE5cache;
	add.s32 	%r3, %r16, %r15;
	st.shared.f32 	[%r3], %f7;
	mov.u32 	%r17, _ZZ25blockreduce_argmax_kerneljjPKfPfPjE9cache_idx;
	add.s32 	%r4, %r17, %r15;
	st.shared.u32 	[%r4], %r1;
	bar.sync 	0;
	mov.u32 	%r5, %ntid.x;
	setp.lt.u32 	%p5, %r5, 2;
	@%p5 bra 	$L__BB0_9;
	mov.b32 	%r31, 1;
$L__BB0_4:
	@%p4 bra 	$L__BB0_8;
	shl.b32 	%r19, %r31, 1;
	add.s32 	%r20, %r19, -1;
	and.b32  	%r21, %r20, %r1;
	setp.ne.s32 	%p7, %r21, 0;
	add.s32 	%r7, %r31, %r1;
	setp.ge.u32 	%p8, %r7, %r10;
	or.pred  	%p9, %p8, %p7;
	@%p9 bra 	$L__BB0_8;
	ld.shared.f32 	%f5, [%r3];
	shr.u32 	%r22, %r7, 5;
	add.s32 	%r8, %r22, %r7;
	shl.b32 	%r23, %r8, 2;
	add.s32 	%r25, %r16, %r23;
	ld.shared.f32 	%f3, [%r25];
	setp.geu.f32 	%p10, %f5, %f3;
	@%p10 bra 	$L__BB0_8;
	st.shared.f32 	[%r3], %f3;
	add.s32 	%r28, %r17, %r23;
	ld.shared.u32 	%r29, [%r28];
	st.shared.u32 	[%r4], %r29;
$L__BB0_8:
	bar.sync 	0;
	shl.b32 	%r31, %r31, 1;
	setp.lt.u32 	%p11, %r31, %r5;
	@%p11 bra 	$L__BB0_4;
$L__BB0_9:
	setp.ge.u32 	%p12, %r2, %r11;
	setp.ne.s32 	%p13, %r1, 0;
	setp.eq.s32 	%p14, %r10, 0;
	or.pred  	%p15, %p13, %p14;
	or.pred  	%p16, %p15, %p12;
	@%p16 bra 	$L__BB0_12;
	ld.shared.f32 	%f6, [_ZZ25blockreduce_argmax_kerneljjPKfPfPjE5cache];
	cvta.to.global.u64 	%rd7, %rd2;
	mul.wide.u32 	%rd8, %r2, 4;
	add.s64 	%rd9, %rd7, %rd8;
	st.global.f32 	[%rd9], %f6;
	setp.eq.s64 	%p17, %rd3, 0;
	@%p17 bra 	$L__BB0_12;
	ld.shared.u32 	%r30, [_ZZ25blockreduce_argmax_kerneljjPKfPfPjE9cache_idx];
	cvta.to.global.u64 	%rd10, %rd3;
	add.s64 	%rd12, %rd10, %rd8;
	st.global.u32 	[%rd12], %r30;
$L__BB0_12:
	ret;

}
	// .globl	_Z22blockreduce_sum_kerneljjPKfPf
.visible .entry _Z22blockreduce_sum_kerneljjPKfPf(
	.param .u32 _Z22blockreduce_sum_kerneljjPKfPf_param_0,
	.param .u32 _Z22blockreduce_sum_kerneljjPKfPf_param_1,
	.param .u64 .ptr .align 1 _Z22blockreduce_sum_kerneljjPKfPf_param_2,
	.param .u64 .ptr .align 1 _Z22blockreduce_sum_kerneljjPKfPf_param_3
)
{
	.reg .pred 	%p<16>;
	.reg .b32 	%r<26>;
	.reg .b32 	%f<6>;
	.reg .b64 	%rd<9>;
	// demoted variable
	.shared .align 4 .b8 _ZZ22blockreduce_sum_kerneljjPKfPfE5cache[4224];
	ld.param.u32 	%r8, [_Z22blockreduce_sum_kerneljjPKfPf_param_0];
	ld.param.u32 	%r9, [_Z22blockreduce_sum_kerneljjPKfPf_param_1];
	ld.param.u64 	%rd1, [_Z22blockreduce_sum_kerneljjPKfPf_param_2];
	ld.param.u64 	%rd2, [_Z22blockreduce_sum_kerneljjPKfPf_param_3];
	mov.u32 	%r1, %tid.x;
	mov.u32 	%r2, %ctaid.x;
	setp.lt.u32 	%p2, %r1, %r8;
	setp.lt.u32 	%p3, %r2, %r9;
	and.pred  	%p1, %p2, %p3;
	shr.u32 	%r10, %r1, 5;
	add.s32 	%r11, %r10, %r1;
	shl.b32 	%r12, %r11, 2;
	mov.u32 	%r13, _ZZ22blockreduce_sum_kerneljjPKfPfE5cache;
	add.s32 	%r3, %r13, %r12;
	not.pred 	%p4, %p1;
	@%p4 bra 	$L__BB1_2;
	cvta.to.global.u64 	%rd3, %rd1;
	mad.lo.s32 	%r15, %r8, %r2, %r1;
	mul.wide.u32 	%rd4, %r15, 4;
	add.s64 	%rd5, %rd3, %rd4;
	ld.global.f32 	%f1, [%rd5];
	st.shared.f32 	[%r3], %f1;
	bra.uni 	$L__BB1_3;
$L__BB1_2:
	mov.b32 	%r14, 0;
	st.shared.u32 	[%r3], %r14;
$L__BB1_3:
	bar.sync 	0;
	mov.u32 	%r4, %ntid.x;
	setp.lt.u32 	%p5, %r4, 2;
	@%p5 bra 	$L__BB1_9;
	mov.b32 	%r25, 1;
$L__BB1_5:
	@%p4 bra 	$L__BB1_8;
	shl.b32 	%r17, %r25, 1;
	add.s32 	%r18, %r17, -1;
	and.b32  	%r19, %r18, %r1;
	setp.ne.s32 	%p7, %r19, 0;
	add.s32 	%r6, %r25, %r1;
	setp.ge.u32 	%p8, %r6, %r8;
	or.pred  	%p9, %p8, %p7;
	@%p9 bra 	$L__BB1_8;
	shr.u32 	%r20, %r6, 5;
	add.s32 	%r21, %r20, %r6;
	shl.b32 	%r22, %r21, 2;
	add.s32 	%r24, %r13, %r22;
	ld.shared.f32 	%f2, [%r24];
	ld.shared.f32 	%f3, [%r3];
	add.f32 	%f4, %f2, %f3;
	st.shared.f32 	[%r3], %f4;
$L__BB1_8:
	bar.sync 	0;
	shl.b32 	%r25, %r25, 1;
	setp.lt.u32 	%p10, %r25, %r4;
	@%p10 bra 	$L__BB1_5;
$L__BB1_9:
	setp.ge.u32 	%p11, %r2, %r9;
	setp.ne.s32 	%p12, %r1, 0;
	setp.eq.s32 	%p13, %r8, 0;
	or.pred  	%p14, %p12, %p13;
	or.pred  	%p15, %p14, %p11;
	@%p15 bra 	$L__BB1_11;
	ld.shared.f32 	%f5, [_ZZ22blockreduce_sum_kerneljjPKfPfE5cache];
	cvta.to.global.u64 	%rd6, %rd2;
	mul.wide.u32 	%rd7, %r2, 4;
	add.s64 	%rd8, %rd6, %rd7;
	st.global.f32 	[%rd8], %f5;
$L__BB1_11:
	ret;

}


// ===== COMPILED SASS (sm_100) =====

	.target	sm_100

	.elftype	@"ET_EXEC"


//--------------------- .note.nv.tkinfo           --------------------------
	.section	.note.nv.tkinfo,"",@"SHT_NOTE"
	.sectionflags	@"SHF_NOTE_NV_TKINFO"
	.tkinfo
        /*0018*/ 	.word	0x00000002
        /*0030*/ 	.string	""
        /*0030*/ 	.string	"ptxas"
        /*0030*/ 	.string	"Cuda compilation tools, release 13.0, V13.0.88"
        /*0030*/ 	.string	"Build cuda_13.0.r13.0/compiler.36424714_0"
        /*0030*/ 	.string	"-arch sm_100 -m 64 "



//--------------------- .note.nv.cuinfo           --------------------------
	.section	.note.nv.cuinfo,"",@"SHT_NOTE"
	.sectionflags	@"SHF_NOTE_NV_CUINFO"
        /*0018*/ 	.short	0x0002
        /*001a*/ 	.short	0x0064
        /*001c*/ 	.short	0x0082
	.zero		2


//--------------------- .nv.info                  --------------------------
	.section	.nv.info,"",@"SHT_CUDA_INFO"
	.align	4


	//----- nvinfo : EIATTR_REGCOUNT
	.align		4
        /*0000*/ 	.byte	0x04, 0x2f
        /*0002*/ 	.short	(.L_1 - .L_0)
	.align		4
.L_0:
        /*0004*/ 	.word	index@(_Z25blockreduce_argmax_kerneljjPKfPfPj)
        /*0008*/ 	.word	0x0000000c


	//----- nvinfo : EIATTR_FRAME_SIZE
	.align		4
.L_1:
        /*000c*/ 	.byte	0x04, 0x11
        /*000e*/ 	.short	(.L_3 - .L_2)
	.align		4
.L_2:
        /*0010*/ 	.word	index@(_Z25blockreduce_argmax_kerneljjPKfPfPj)
        /*0014*/ 	.word	0x00000000


	//----- nvinfo : EIATTR_REGCOUNT
	.align		4
.L_3:
        /*0018*/ 	.byte	0x04, 0x2f
        /*001a*/ 	.short	(.L_5 - .L_4)
	.align		4
.L_4:
        /*001c*/ 	.word	index@(_Z22blockreduce_sum_kerneljjPKfPf)
        /*0020*/ 	.word	0x0000000a


	//----- nvinfo : EIATTR_FRAME_SIZE
	.align		4
.L_5:
        /*0024*/ 	.byte	0x04, 0x11
        /*0026*/ 	.short	(.L_7 - .L_6)
	.align		4
.L_6:
        /*0028*/ 	.word	index@(_Z22blockreduce_sum_kerneljjPKfPf)
        /*002c*/ 	.word	0x00000000


	//----- nvinfo : EIATTR_MIN_STACK_SIZE
	.align		4
.L_7:
        /*0030*/ 	.byte	0x04, 0x12
        /*0032*/ 	.short	(.L_9 - .L_8)
	.align		4
.L_8:
        /*0034*/ 	.word	index@(_Z22blockreduce_sum_kerneljjPKfPf)
        /*0038*/ 	.word	0x00000000


	//----- nvinfo : EIATTR_MIN_STACK_SIZE
	.align		4
.L_9:
        /*003c*/ 	.byte	0x04, 0x12
        /*003e*/ 	.short	(.L_11 - .L_10)
	.align		4
.L_10:
        /*0040*/ 	.word	index@(_Z25blockreduce_argmax_kerneljjPKfPfPj)
        /*0044*/ 	.word	0x00000000
.L_11:


//--------------------- .nv.compat                --------------------------
	.section	.nv.compat,"",@"SHT_CUDA_COMPAT_INFO"
	.align	4
        /*0000*/ 	.byte	0x02, 0x09, 0x00, 0x00, 0x02, 0x02, 0x01, 0x00, 0x02, 0x05, 0x05, 0x00, 0x03, 0x07, 0x01, 0x01
        /*0010*/ 	.byte	0x02, 0x03, 0x00, 0x00, 0x02, 0x06, 0x01, 0x00, 0x04, 0x0b, 0x08, 0x00, 0x09, 0x00, 0x00, 0x00
        /*0020*/ 	.byte	0x00, 0x00, 0x00, 0x00


//--------------------- .nv.info._Z22blockreduce_sum_kerneljjPKfPf --------------------------
	.section	.nv.info._Z22blockreduce_sum_kerneljjPKfPf,"",@"SHT_CUDA_INFO"
	.sectionflags	@""
	.align	4


	//----- nvinfo : EIATTR_CUDA_API_VERSION
	.align		4
        /*0000*/ 	.byte	0x04, 0x37
        /*0002*/ 	.short	(.L_13 - .L_12)
.L_12:
        /*0004*/ 	.word	0x00000082


	//----- nvinfo : EIATTR_KPARAM_INFO
	.align		4
.L_13:
        /*0008*/ 	.byte	0x04, 0x17
        /*000a*/ 	.short	(.L_15 - .L_14)
.L_14:
        /*000c*/ 	.word	0x00000000
        /*0010*/ 	.short	0x0003
        /*0012*/ 	.short	0x0010
        /*0014*/ 	.byte	0x00, 0xf5, 0x21, 0x00


	//----- nvinfo : EIATTR_KPARAM_INFO
	.align		4
.L_15:
        /*0018*/ 	.byte	0x04, 0x17
        /*001a*/ 	.short	(.L_17 - .L_16)
.L_16:
        /*001c*/ 	.word	0x00000000
        /*0020*/ 	.short	0x0002
        /*0022*/ 	.short	0x0008
        /*0024*/ 	.byte	0x00, 0xf5, 0x21, 0x00


	//----- nvinfo : EIATTR_KPARAM_INFO
	.align		4
.L_17:
        /*0028*/ 	.byte	0x04, 0x17
        /*002a*/ 	.short	(.L_19 - .L_18)
.L_18:
        /*002c*/ 	.word	0x00000000
        /*0030*/ 	.short	0x0001
        /*0032*/ 	.short	0x0004
        /*0034*/ 	.byte	0x00, 0xf0, 0x11, 0x00


	//----- nvinfo : EIATTR_KPARAM_INFO
	.align		4
.L_19:
        /*0038*/ 	.byte	0x04, 0x17
        /*003a*/ 	.short	(.L_21 - .L_20)
.L_20:
        /*003c*/ 	.word	0x00000000
        /*0040*/ 	.short	0x0000
        /*0042*/ 	.short	0x0000
        /*0044*/ 	.byte	0x00, 0xf0, 0x11, 0x00


	//----- nvinfo : EIATTR_SPARSE_MMA_MASK
	.align		4
.L_21:
        /*0048*/ 	.byte	0x03, 0x50
        /*004a*/ 	.short	0x0000


	//----- nvinfo : EIATTR_MAXREG_COUNT
	.align		4
        /*004c*/ 	.byte	0x03, 0x1b
        /*004e*/ 	.short	0x00ff


	//----- nvinfo : EIATTR_NUM_BARRIERS
	.align		4
        /*0050*/ 	.byte	0x02, 0x4c
        /*0052*/ 	.byte	0x01
	.zero		1


	//----- nvinfo : EIATTR_MERCURY_ISA_VERSION
	.align		4
        /*0054*/ 	.byte	0x03, 0x5f
        /*0056*/ 	.short	0x0101


	//----- nvinfo : EIATTR_VRC_CTA_INIT_COUNT
	.align		4
        /*0058*/ 	.byte	0x02, 0x4a
	.zero		1
	.zero		1


	//----- nvinfo : EIATTR_EXIT_INSTR_OFFSETS
	.align		4
        /*005c*/ 	.byte	0x04, 0x1c
        /*005e*/ 	.short	(.L_23 - .L_22)


	//   ....[0]....
.L_22:
        /*0060*/ 	.word	0x000002d0


	//   ....[1]....
        /*0064*/ 	.word	0x00000350


	//----- nvinfo : EIATTR_CRS_STACK_SIZE
	.align		4
.L_23:
        /*0068*/ 	.byte	0x04, 0x1e
        /*006a*/ 	.short	(.L_25 - .L_24)
.L_24:
        /*006c*/ 	.word	0x00000000


	//----- nvinfo : EIATTR_CBANK_PARAM_SIZE
	.align		4
.L_25:
        /*0070*/ 	.byte	0x03, 0x19
        /*0072*/ 	.short	0x0018


	//----- nvinfo : EIATTR_PARAM_CBANK
	.align		4
        /*0074*/ 	.byte	0x04, 0x0a
        /*0076*/ 	.short	(.L_27 - .L_26)
	.align		4
.L_26:
        /*0078*/ 	.word	index@(.nv.constant0._Z22blockreduce_sum_kerneljjPKfPf)
        /*007c*/ 	.short	0x0380
        /*007e*/ 	.short	0x0018


	//----- nvinfo : EIATTR_SW_WAR
	.align		4
.L_27:
        /*0080*/ 	.byte	0x04, 0x36
        /*0082*/ 	.short	(.L_29 - .L_28)
.L_28:
        /*0084*/ 	.word	0x00000008
.L_29:


//--------------------- .nv.info._Z25blockreduce_argmax_kerneljjPKfPfPj --------------------------
	.section	.nv.info._Z25blockreduce_argmax_kerneljjPKfPfPj,"",@"SHT_CUDA_INFO"
	.sectionflags	@""
	.align	4


	//----- nvinfo : EIATTR_CUDA_API_VERSION
	.align		4
        /*0000*/ 	.byte	0x04, 0x37
        /*0002*/ 	.short	(.L_31 - .L_30)
.L_30:
        /*0004*/ 	.word	0x00000082


	//----- nvinfo : EIATTR_KPARAM_INFO
	.align		4
.L_31:
        /*0008*/ 	.byte	0x04, 0x17
        /*000a*/ 	.short	(.L_33 - .L_32)
.L_32:
        /*000c*/ 	.word	0x00000000
        /*0010*/ 	.short	0x0004
        /*0012*/ 	.short	0x0018
        /*0014*/ 	.byte	0x00, 0xf5, 0x21, 0x00


	//----- nvinfo : EIATTR_KPARAM_INFO
	.align		4
.L_33:
        /*0018*/ 	.byte	0x04, 0x17
        /*001a*/ 	.short	(.L_35 - .L_34)
.L_34:
        /*001c*/ 	.word	0x00000000
        /*0020*/ 	.short	0x0003
        /*0022*/ 	.short	0x0010
        /*0024*/ 	.byte	0x00, 0xf5, 0x21, 0x00


	//----- nvinfo : EIATTR_KPARAM_INFO
	.align		4
.L_35:
        /*0028*/ 	.byte	0x04, 0x17
        /*002a*/ 	.short	(.L_37 - .L_36)
.L_36:
        /*002c*/ 	.word	0x00000000
        /*0030*/ 	.short	0x0002
        /*0032*/ 	.short	0x0008
        /*0034*/ 	.byte	0x00, 0xf5, 0x21, 0x00


	//----- nvinfo : EIATTR_KPARAM_INFO
	.align		4
.L_37:
        /*0038*/ 	.byte	0x04, 0x17
        /*003a*/ 	.short	(.L_39 - .L_38)
.L_38:
        /*003c*/ 	.word	0x00000000
        /*0040*/ 	.short	0x0001
        /*0042*/ 	.short	0x0004
        /*0044*/ 	.byte	0x00, 0xf0, 0x11, 0x00


	//----- nvinfo : EIATTR_KPARAM_INFO
	.align		4
.L_39:
        /*0048*/ 	.byte	0x04, 0x17
        /*004a*/ 	.short	(.L_41 - .L_40)
.L_40:
        /*004c*/ 	.word	0x00000000
        /*0050*/ 	.short	0x0000
        /*0052*/ 	.short	0x0000
        /*0054*/ 	.byte	0x00, 0xf0, 0x11, 0x00


	//----- nvinfo : EIATTR_SPARSE_MMA_MASK
	.align		4
.L_41:
        /*0058*/ 	.byte	0x03, 0x50
        /*005a*/ 	.short	0x0000


	//----- nvinfo : EIATTR_MAXREG_COUNT
	.align		4
        /*005c*/ 	.byte	0x03, 0x1b
        /*005e*/ 	.short	0x00ff


	//----- nvinfo : EIATTR_NUM_BARRIERS
	.align		4
        /*0060*/ 	.byte	0x02, 0x4c
        /*0062*/ 	.byte	0x01
	.zero		1


	//----- nvinfo : EIATTR_MERCURY_ISA_VERSION
	.align		4
        /*0064*/ 	.byte	0x03, 0x5f
        /*0066*/ 	.short	0x0101


	//----- nvinfo : EIATTR_VRC_CTA_INIT_COUNT
	.align		4
        /*0068*/ 	.byte	0x02, 0x4a
	.zero		1
	.zero		1


	//----- nvinfo : EIATTR_EXIT_INSTR_OFFSETS
	.align		4
        /*006c*/ 	.byte	0x04, 0x1c
        /*006e*/ 	.short	(.L_43 - .L_42)


	//   ....[0]....
.L_42:
        /*0070*/ 	.word	0x00000350


	//   ....[1]....
        /*0074*/ 	.word	0x00000400


	//   ....[2]....
        /*0078*/ 	.word	0x00000450


	//----- nvinfo : EIATTR_CRS_STACK_SIZE
	.align		4
.L_43:
        /*007c*/ 	.byte	0x04, 0x1e
        /*007e*/ 	.short	(.L_45 - .L_44)
.L_44:
        /*0080*/ 	.word	0x00000000


	//----- nvinfo : EIATTR_CBANK_PARAM_SIZE
	.align		4
.L_45:
        /*0084*/ 	.byte	0x03, 0x19
        /*0086*/ 	.short	0x0020


	//----- nvinfo : EIATTR_PARAM_CBANK
	.align		4
        /*0088*/ 	.byte	0x04, 0x0a
        /*008a*/ 	.short	(.L_47 - .L_46)
	.align		4
.L_46:
        /*008c*/ 	.word	index@(.nv.constant0._Z25blockreduce_argmax_kerneljjPKfPfPj)
        /*0090*/ 	.short	0x0380
        /*0092*/ 	.short	0x0020


	//----- nvinfo : EIATTR_SW_WAR
	.align		4
.L_47:
        /*0094*/ 	.byte	0x04, 0x36
        /*0096*/ 	.short	(.L_49 - .L_48)
.L_48:
        /*0098*/ 	.word	0x00000008
.L_49:


//--------------------- .nv.callgraph             --------------------------
	.section	.nv.callgraph,"",@"SHT_CUDA_CALLGRAPH"
	.align	4
	.sectionentsize	8
	.align		4
        /*0000*/ 	.word	0x00000000
	.align		4
        /*0004*/ 	.word	0xffffffff
	.align		4
        /*0008*/ 	.word	0x00000000
	.align		4
        /*000c*/ 	.word	0xfffffffe
	.align		4
        /*0010*/ 	.word	0x00000000
	.align		4
        /*0014*/ 	.word	0xfffffffd
	.align		4
        /*0018*/ 	.word	0x00000000
	.align		4
        /*001c*/ 	.word	0xfffffffc


//--------------------- .text._Z22blockreduce_sum_kerneljjPKfPf --------------------------
	.section	.text._Z22blockreduce_sum_kerneljjPKfPf,"ax",@progbits
	.align	128
        .global         _Z22blockreduce_sum_kerneljjPKfPf
        .type           _Z22blockreduce_sum_kerneljjPKfPf,@function
        .size           _Z22blockreduce_sum_kerneljjPKfPf,(.L_x_10 - _Z22blockreduce_sum_kerneljjPKfPf)
        .other          _Z22blockreduce_sum_kerneljjPKfPf,@"STO_CUDA_ENTRY STV_DEFAULT"
_Z22blockreduce_sum_kerneljjPKfPf:
.text._Z22blockreduce_sum_kerneljjPKfPf:
[----:B------:R-:W-:Y:S01]  /*0000*/  LDC R1, c[0x0][0x37c] ;  /* 0x0000df00ff017b82 */ /* 0x000fe20000000800 */
[----:B------:R-:W0:Y:S01]  /*0010*/  S2R R7, SR_CTAID.X ;  /* 0x0000000000077919 */ /* 0x000e220000002500 */
[----:B------:R-:W0:Y:S01]  /*0020*/  LDCU.64 UR4, c[0x0][0x380] ;  /* 0x00007000ff0477ac */ /* 0x000e220008000a00 */
[----:B------:R-:W1:Y:S01]  /*0030*/  S2R R4, SR_TID.X ;  /* 0x0000000000047919 */ /* 0x000e620000002100 */
[----:B------:R-:W2:Y:S01]  /*0040*/  LDCU.64 UR8, c[0x0][0x358] ;  /* 0x00006b00ff0877ac */ /* 0x000ea20008000a00 */
[----:B0-----:R-:W-:-:S04]  /*0050*/  ISETP.GE.U32.AND P0, PT, R7, UR5, PT ;  /* 0x0000000507007c0c */ /* 0x001fc8000bf06070 */
[----:B-1----:R-:W-:-:S13]  /*0060*/  ISETP.LT.U32.AND P0, PT, R4, UR4, !P0 ;  /* 0x0000000404007c0c */ /* 0x002fda000c701070 */
[----:B------:R-:W0:Y:S01]  /*0070*/  @P0 LDC.64 R2, c[0x0][0x388] ;  /* 0x0000e200ff020b82 */ /* 0x000e220000000a00 */
[----:B------:R-:W-:-:S04]  /*0080*/  @P0 IMAD R5, R7, UR4, R4 ;  /* 0x0000000407050c24 */ /* 0x000fc8000f8e0204 */
[----:B0-----:R-:W-:-:S06]  /*0090*/  @P0 IMAD.WIDE.U32 R2, R5, 0x4, R2 ;  /* 0x0000000405020825 */ /* 0x001fcc00078e0002 */
[----:B--2---:R-:W2:Y:S01]  /*00a0*/  @P0 LDG.E R3, desc[UR8][R2.64] ;  /* 0x0000000802030981 */ /* 0x004ea2000c1e1900 */
[----:B------:R-:W0:Y:S01]  /*00b0*/  S2UR UR5, SR_CgaCtaId ;  /* 0x00000000000579c3 */ /* 0x000e220000008800 */
[----:B------:R-:W-:Y:S01]  /*00c0*/  UMOV UR4, 0x400 ;  /* 0x0000040000047882 */ /* 0x000fe20000000000 */
[----:B------:R-:W-:Y:S01]  /*00d0*/  LEA.HI R0, R4, R4, RZ, 0x1b ;  /* 0x0000000404007211 */ /* 0x000fe200078fd8ff */
[----:B------:R-:W1:Y:S02]  /*00e0*/  LDCU UR7, c[0x0][0x360] ;  /* 0x00006c00ff0777ac */ /* 0x000e640008000800 */
[----:B-1----:R-:W-:Y:S02]  /*00f0*/  UISETP.GE.U32.AND UP0, UPT, UR7, 0x2, UPT ;  /* 0x000000020700788c */ /* 0x002fe4000bf06070 */
[----:B0-----:R-:W-:-:S06]  /*0100*/  ULEA UR4, UR5, UR4, 0x18 ;  /* 0x0000000405047291 */ /* 0x001fcc000f8ec0ff */
[----:B------:R-:W-:-:S05]  /*0110*/  LEA R0, R0, UR4, 0x2 ;  /* 0x0000000400007c11 */ /* 0x000fca000f8e10ff */
[----:B--2---:R0:W-:Y:S04]  /*0120*/  @P0 STS [R0], R3 ;  /* 0x0000000300000388 */ /* 0x0041e80000000800 */
[----:B------:R0:W-:Y:S01]  /*0130*/  @!P0 STS [R0], RZ ;  /* 0x000000ff00008388 */ /* 0x0001e20000000800 */
[----:B------:R-:W-:Y:S06]  /*0140*/  BAR.SYNC.DEFER_BLOCKING 0x0 ;  /* 0x0000000000007b1d */ /* 0x000fec0000010000 */
[----:B------:R-:W-:Y:S05]  /*0150*/  BRA.U !UP0, `(.L_x_0) ;  /* 0x00000001084c7547 */ /* 0x000fea000b800000 */
[----:B------:R-:W1:Y:S01]  /*0160*/  LDCU UR10, c[0x0][0x380] ;  /* 0x00007000ff0a77ac */ /* 0x000e620008000800 */
[----:B------:R-:W-:-:S05]  /*0170*/  UMOV UR5, 0x1 ;  /* 0x0000000100057882 */ /* 0x000fca0000000000 */
.L_x_3:
[----:B------:R-:W-:Y:S04]  /*0180*/  BSSY.RECONVERGENT B0, `(.L_x_1) ;  /* 0x000000c000007945 */ /* 0x000fe80003800200 */
[----:B--2---:R-:W-:Y:S05]  /*0190*/  @!P0 BRA `(.L_x_2) ;  /* 0x0000000000288947 */ /* 0x004fea0003800000 */
[----:B------:R-:W-:Y:S02]  /*01a0*/  ULEA UR6, UR5, 0xffffffff, 0x1 ;  /* 0xffffffff05067891 */ /* 0x000fe4000f8e08ff */
[----:B------:R-:W-:-:S04]  /*01b0*/  VIADD R2, R4, UR5 ;  /* 0x0000000504027c36 */ /* 0x000fc80008000000 */
[----:B------:R-:W-:-:S04]  /*01c0*/  LOP3.LUT P1, RZ, R4, UR6, RZ, 0xc0, !PT ;  /* 0x0000000604ff7c12 */ /* 0x000fc8000f82c0ff */
[----:B-1----:R-:W-:-:S13]  /*01d0*/  ISETP.GE.U32.OR P1, PT, R2, UR10, P1 ;  /* 0x0000000a02007c0c */ /* 0x002fda0008f26470 */
[----:B------:R-:W-:Y:S01]  /*01e0*/  @!P1 LEA.HI R2, R2, R2, RZ, 0x1b ;  /* 0x0000000202029211 */ /* 0x000fe200078fd8ff */
[----:B0-----:R-:W-:Y:S03]  /*01f0*/  @!P1 LDS R3, [R0] ;  /* 0x0000000000039984 */ /* 0x001fe60000000800 */
[----:B------:R-:W-:-:S06]  /*0200*/  @!P1 LEA R2, R2, UR4, 0x2 ;  /* 0x0000000402029c11 */ /* 0x000fcc000f8e10ff */
[----:B------:R-:W0:Y:S02]  /*0210*/  @!P1 LDS R2, [R2] ;  /* 0x0000000002029984 */ /* 0x000e240000000800 */
[----:B0-----:R-:W-:-:S05]  /*0220*/  @!P1 FADD R3, R2, R3 ;  /* 0x0000000302039221 */ /* 0x001fca0000000000 */
[----:B------:R2:W-:Y:S02]  /*0230*/  @!P1 STS [R0], R3 ;  /* 0x0000000300009388 */ /* 0x0005e40000000800 */
.L_x_2:
[----:B-1----:R-:W-:Y:S05]  /*0240*/  BSYNC.RECONVERGENT B0 ;  /* 0x0000000000007941 */ /* 0x002fea0003800200 */
.L_x_1:
[----:B------:R-:W-:Y:S01]  /*0250*/  BAR.SYNC.DEFER_BLOCKING 0x0 ;  /* 0x0000000000007b1d */ /* 0x000fe20000010000 */
[----:B------:R-:W-:-:S04]  /*0260*/  USHF.L.U32 UR5, UR5, 0x1, URZ ;  /* 0x0000000105057899 */ /* 0x000fc800080006ff */
[----:B------:R-:W-:-:S09]  /*0270*/  UISETP.GE.U32.AND UP0, UPT, UR5, UR7, UPT ;  /* 0x000000070500728c */ /* 0x000fd2000bf06070 */
[----:B------:R-:W-:Y:S05]  /*0280*/  BRA.U !UP0, `(.L_x_3) ;  /* 0xfffffffd08bc7547 */ /* 0x000fea000b83ffff */
.L_x_0:
[----:B------:R-:W1:Y:S02]  /*0290*/  LDCU.64 UR12, c[0x0][0x380] ;  /* 0x00007000ff0c77ac */ /* 0x000e640008000a00 */
[----:B-1----:R-:W-:-:S04]  /*02a0*/  ISETP.NE.AND P0, PT, RZ, UR12, PT ;  /* 0x0000000cff007c0c */ /* 0x002fc8000bf05270 */
[----:B------:R-:W-:-:S04]  /*02b0*/  ISETP.NE.OR P0, PT, R4, RZ, !P0 ;  /* 0x000000ff0400720c */ /* 0x000fc80004705670 */
[----:B------:R-:W-:-:S13]  /*02c0*/  ISETP.GE.U32.OR P0, PT, R7, UR13, P0 ;  /* 0x0000000d07007c0c */ /* 0x000fda0008706470 */
[----:B------:R-:W-:Y:S05]  /*02d0*/  @P0 EXIT ;  /* 0x000000000000094d */ /* 0x000fea0003800000 */
[----:B------:R-:W1:Y:S01]  /*02e0*/  S2UR UR5, SR_CgaCtaId ;  /* 0x00000000000579c3 */ /* 0x000e620000008800 */
[----:B------:R-:W-:-:S07]  /*02f0*/  UMOV UR4, 0x400 ;  /* 0x0000040000047882 */ /* 0x000fce0000000000 */
[----:B0-2---:R-:W0:Y:S01]  /*0300*/  LDC.64 R2, c[0x0][0x390] ;  /* 0x0000e400ff027b82 */ /* 0x005e220000000a00 */
[----:B-1----:R-:W-:Y:S01]  /*0310*/  ULEA UR4, UR5, UR4, 0x18 ;  /* 0x0000000405047291 */ /* 0x002fe2000f8ec0ff */
[----:B0-----:R-:W-:-:S08]  /*0320*/  IMAD.WIDE.U32 R2, R7, 0x4, R2 ;  /* 0x0000000407027825 */ /* 0x001fd000078e0002 */
[----:B------:R-:W0:Y:S04]  /*0330*/  LDS R5, [UR4] ;  /* 0x00000004ff057984 */ /* 0x000e280008000800 */
[----:B0-----:R-:W-:Y:S01]  /*0340*/  STG.E desc[UR8][R2.64], R5 ;  /* 0x0000000502007986 */ /* 0x001fe2000c101908 */
[----:B------:R-:W-:Y:S05]  /*0350*/  EXIT ;  /* 0x000000000000794d */ /* 0x000fea0003800000 */
.L_x_4:
[----:B------:R-:W-:-:S00]  /*0360*/  BRA `(.L_x_4) ;  /* 0xfffffffc00fc7947 */ /* 0x000fc0000383ffff */
[----:B------:R-:W-:-:S00]  /*0370*/  NOP ;  /* 0x0000000000007918 */ /* 0x000fc00000000000 */
        /* <DEDUP_REMOVED lines=8> */
.L_x_10:


//--------------------- .text._Z25blockreduce_argmax_kerneljjPKfPfPj --------------------------
	.section	.text._Z25blockreduce_argmax_kerneljjPKfPfPj,"ax",@progbits
	.align	128
        .global         _Z25blockreduce_argmax_kerneljjPKfPfPj
        .type           _Z25blockreduce_argmax_kerneljjPKfPfPj,@function
        .size           _Z25blockreduce_argmax_kerneljjPKfPfPj,(.L_x_11 - _Z25blockreduce_argmax_kerneljjPKfPfPj)
        .other          _Z25blockreduce_argmax_kerneljjPKfPfPj,@"STO_CUDA_ENTRY STV_DEFAULT"
_Z25blockreduce_argmax_kerneljjPKfPfPj:
.text._Z25blockreduce_argmax_kerneljjPKfPfPj:
[----:B------:R-:W-:Y:S01]  /*0000*/  LDC R1, c[0x0][0x37c] ;  /* 0x0000df00ff017b82 */ /* 0x000fe20000000800 */
[----:B------:R-:W0:Y:S01]  /*0010*/  S2R R9, SR_CTAID.X ;  /* 0x0000000000097919 */ /* 0x000e220000002500 */
[----:B------:R-:W0:Y:S01]  /*0020*/  LDCU.64 UR4, c[0x0][0x380] ;  /* 0x00007000ff0477ac */ /* 0x000e220008000a00 */
[----:B------:R-:W-:Y:S01]  /*0030*/  IMAD.MOV.U32 R0, RZ, RZ, -0x800000 ;  /* 0xff800000ff007424 */ /* 0x000fe200078e00ff */
[----:B------:R-:W1:Y:S01]  /*0040*/  S2R R7, SR_TID.X ;  /* 0x0000000000077919 */ /* 0x000e620000002100 */
[----:B------:R-:W2:Y:S01]  /*0050*/  LDCU.64 UR8, c[0x0][0x358] ;  /* 0x00006b00ff0877ac */ /* 0x000ea20008000a00 */
[----:B0-----:R-:W-:-:S04]  /*0060*/  ISETP.GE.U32.AND P0, PT, R9, UR5, PT ;  /* 0x0000000509007c0c */ /* 0x001fc8000bf06070 */
[----:B-1----:R-:W-:-:S13]  /*0070*/  ISETP.LT.U32.AND P0, PT, R7, UR4, !P0 ;  /* 0x0000000407007c0c */ /* 0x002fda000c701070 */
[----:B------:R-:W0:Y:S01]  /*0080*/  @P0 LDC.64 R2, c[0x0][0x388] ;  /* 0x0000e200ff020b82 */ /* 0x000e220000000a00 */
[----:B------:R-:W-:-:S04]  /*0090*/  @P0 IMAD R5, R9, UR4, R7 ;  /* 0x0000000409050c24 */ /* 0x000fc8000f8e0207 */
[----:B0-----:R-:W-:-:S05]  /*00a0*/  @P0 IMAD.WIDE.U32 R2, R5, 0x4, R2 ;  /* 0x0000000405020825 */ /* 0x001fca00078e0002 */
[----:B--2---:R-:W2:Y:S01]  /*00b0*/  @P0 LDG.E R0, desc[UR8][R2.64] ;  /* 0x0000000802000981 */ /* 0x004ea2000c1e1900 */
[----:B------:R-:W0:Y:S01]  /*00c0*/  S2UR UR6, SR_CgaCtaId ;  /* 0x00000000000679c3 */ /* 0x000e220000008800 */
[----:B------:R-:W-:Y:S01]  /*00d0*/  UMOV UR4, 0x400 ;  /* 0x0000040000047882 */ /* 0x000fe20000000000 */
[----:B------:R-:W-:Y:S01]  /*00e0*/  LEA.HI R4, R7, R7, RZ, 0x1b ;  /* 0x0000000707047211 */ /* 0x000fe200078fd8ff */
[----:B------:R-:W-:Y:S01]  /*00f0*/  UIADD3 UR5, UPT, UPT, UR4, 0x1080, URZ ;  /* 0x0000108004057890 */ /* 0x000fe2000fffe0ff */
[----:B------:R-:W1:Y:S02]  /*0100*/  LDCU UR10, c[0x0][0x360] ;  /* 0x00006c00ff0a77ac */ /* 0x000e640008000800 */
[----:B-1----:R-:W-:Y:S02]  /*0110*/  UISETP.GE.U32.AND UP0, UPT, UR10, 0x2, UPT ;  /* 0x000000020a00788c */ /* 0x002fe4000bf06070 */
[----:B0-----:R-:W-:Y:S02]  /*0120*/  ULEA UR4, UR6, UR4, 0x18 ;  /* 0x0000000406047291 */ /* 0x001fe4000f8ec0ff */
[----:B------:R-:W-:-:S04]  /*0130*/  ULEA UR5, UR6, UR5, 0x18 ;  /* 0x0000000506057291 */ /* 0x000fc8000f8ec0ff */
[C---:B------:R-:W-:Y:S02]  /*0140*/  LEA R5, R4.reuse, UR4, 0x2 ;  /* 0x0000000404057c11 */ /* 0x040fe4000f8e10ff */
[----:B------:R-:W-:-:S03]  /*0150*/  LEA R4, R4, UR5, 0x2 ;  /* 0x0000000504047c11 */ /* 0x000fc6000f8e10ff */
[----:B--2---:R0:W-:Y:S04]  /*0160*/  STS [R5], R0 ;  /* 0x0000000005007388 */ /* 0x0041e80000000800 */
[----:B------:R0:W-:Y:S01]  /*0170*/  STS [R4], R7 ;  /* 0x0000000704007388 */ /* 0x0001e20000000800 */
[----:B------:R-:W-:Y:S06]  /*0180*/  BAR.SYNC.DEFER_BLOCKING 0x0 ;  /* 0x0000000000007b1d */ /* 0x000fec0000010000 */
[----:B------:R-:W-:Y:S05]  /*0190*/  BRA.U !UP0, `(.L_x_5) ;  /* 0x00000001085c7547 */ /* 0x000fea000b800000 */
[----:B------:R-:W1:Y:S01]  /*01a0*/  LDCU UR11, c[0x0][0x380] ;  /* 0x00007000ff0b77ac */ /* 0x000e620008000800 */
[----:B------:R-:W-:-:S05]  /*01b0*/  UMOV UR6, 0x1 ;  /* 0x0000000100067882 */ /* 0x000fca0000000000 */
.L_x_8:
[----:B------:R-:W-:Y:S04]  /*01c0*/  BSSY.RECONVERGENT B0, `(.L_x_6) ;  /* 0x0000010000007945 */ /* 0x000fe80003800200 */
[----:B--2---:R-:W-:Y:S05]  /*01d0*/  @!P0 BRA `(.L_x_7) ;  /* 0x0000000000388947 */ /* 0x004fea0003800000 */
[----:B------:R-:W-:Y:S02]  /*01e0*/  ULEA UR7, UR6, 0xffffffff, 0x1 ;  /* 0xffffffff06077891 */ /* 0x000fe4000f8e08ff */
[----:B0-----:R-:W-:-:S04]  /*01f0*/  VIADD R0, R7, UR6 ;  /* 0x0000000607007c36 */ /* 0x001fc80008000000 */
[----:B------:R-:W-:-:S04]  /*0200*/  LOP3.LUT P1, RZ, R7, UR7, RZ, 0xc0, !PT ;  /* 0x0000000707ff7c12 */ /* 0x000fc8000f82c0ff */
[----:B-1----:R-:W-:-:S13]  /*0210*/  ISETP.GE.U32.OR P1, PT, R0, UR11, P1 ;  /* 0x0000000b00007c0c */ /* 0x002fda0008f26470 */
[----:B------:R-:W-:Y:S05]  /*0220*/  @P1 BRA `(.L_x_7) ;  /* 0x0000000000241947 */ /* 0x000fea0003800000 */
[----:B------:R-:W-:Y:S02]  /*0230*/  LEA.HI R3, R0, R0, RZ, 0x1b ;  /* 0x0000000000037211 */ /* 0x000fe400078fd8ff */
[----:B------:R-:W-:Y:S02]  /*0240*/  LDS R0, [R5] ;  /* 0x0000000005007984 */ /* 0x000fe40000000800 */
[----:B------:R-:W-:-:S06]  /*0250*/  LEA R2, R3, UR4, 0x2 ;  /* 0x0000000403027c11 */ /* 0x000fcc000f8e10ff */
[----:B------:R-:W0:Y:S02]  /*0260*/  LDS R2, [R2] ;  /* 0x0000000002027984 */ /* 0x000e240000000800 */
[----:B0-----:R-:W-:-:S13]  /*0270*/  FSETP.GEU.AND P1, PT, R0, R2, PT ;  /* 0x000000020000720b */ /* 0x001fda0003f2e000 */
[----:B------:R-:W-:Y:S01]  /*0280*/  @!P1 LEA R0, R3, UR5, 0x2 ;  /* 0x0000000503009c11 */ /* 0x000fe2000f8e10ff */
[----:B------:R-:W-:Y:S04]  /*0290*/  @!P1 STS [R5], R2 ;  /* 0x0000000205009388 */ /* 0x000fe80000000800 */
[----:B------:R-:W0:Y:S04]  /*02a0*/  @!P1 LDS R3, [R0] ;  /* 0x0000000000039984 */ /* 0x000e280000000800 */
[----:B0-----:R2:W-:Y:S02]  /*02b0*/  @!P1 STS [R4], R3 ;  /* 0x0000000304009388 */ /* 0x0015e40000000800 */
.L_x_7:
[----:B-1----:R-:W-:Y:S05]  /*02c0*/  BSYNC.RECONVERGENT B0 ;  /* 0x0000000000007941 */ /* 0x002fea0003800200 */
.L_x_6:
[----:B------:R-:W-:Y:S01]  /*02d0*/  BAR.SYNC.DEFER_BLOCKING 0x0 ;  /* 0x0000000000007b1d */ /* 0x000fe20000010000 */
[----:B------:R-:W-:-:S04]  /*02e0*/  USHF.L.U32 UR6, UR6, 0x1, URZ ;  /* 0x0000000106067899 */ /* 0x000fc800080006ff */
[----:B------:R-:W-:-:S09]  /*02f0*/  UISETP.GE.U32.AND UP0, UPT, UR6, UR10, UPT ;  /* 0x0000000a0600728c */ /* 0x000fd2000bf06070 */
[----:B------:R-:W-:Y:S05]  /*0300*/  BRA.U !UP0, `(.L_x_8) ;  /* 0xfffffffd08ac7547 */ /* 0x000fea000b83ffff */
.L_x_5:
[----:B------:R-:W1:Y:S02]  /*0310*/  LDCU.64 UR12, c[0x0][0x380] ;  /* 0x00007000ff0c77ac */ /* 0x000e640008000a00 */
[----:B-1----:R-:W-:-:S04]  /*0320*/  ISETP.NE.AND P0, PT, RZ, UR12, PT ;  /* 0x0000000cff007c0c */ /* 0x002fc8000bf05270 */
[----:B------:R-:W-:-:S04]  /*0330*/  ISETP.NE.OR P0, PT, R7, RZ, !P0 ;  /* 0x000000ff0700720c */ /* 0x000fc80004705670 */
[----:B------:R-:W-:-:S13]  /*0340*/  ISETP.GE.U32.OR P0, PT, R9, UR13, P0 ;  /* 0x0000000d09007c0c */ /* 0x000fda0008706470 */
[----:B------:R-:W-:Y:S05]  /*0350*/  @P0 EXIT ;  /* 0x000000000000094d */ /* 0x000fea0003800000 */
[----:B------:R-:W1:Y:S01]  /*0360*/  S2UR UR5, SR_CgaCtaId ;  /* 0x00000000000579c3 */ /* 0x000e620000008800 */
[----:B------:R-:W-:Y:S01]  /*0370*/  UMOV UR4, 0x400 ;  /* 0x0000040000047882 */ /* 0x000fe20000000000 */
[----:B------:R-:W3:Y:S06]  /*0380*/  LDCU.64 UR6, c[0x0][0x398] ;  /* 0x00007300ff0677ac */ /* 0x000eec0008000a00 */
[----:B--2---:R-:W2:Y:S01]  /*0390*/  LDC.64 R2, c[0x0][0x390] ;  /* 0x0000e400ff027b82 */ /* 0x004ea20000000a00 */
[----:B---3--:R-:W-:Y:S01]  /*03a0*/  ISETP.NE.U32.AND P0, PT, RZ, UR6, PT ;  /* 0x00000006ff007c0c */ /* 0x008fe2000bf05070 */
[----:B-1----:R-:W-:-:S03]  /*03b0*/  ULEA UR4, UR5, UR4, 0x18 ;  /* 0x0000000405047291 */ /* 0x002fc6000f8ec0ff */
[----:B------:R-:W-:Y:S01]  /*03c0*/  ISETP.NE.AND.EX P0, PT, RZ, UR7, PT, P0 ;  /* 0x00000007ff007c0c */ /* 0x000fe2000bf05300 */
[----:B--2---:R-:W-:-:S05]  /*03d0*/  IMAD.WIDE.U32 R2, R9, 0x4, R2 ;  /* 0x0000000409027825 */ /* 0x004fca00078e0002 */
[----:B0-----:R-:W0:Y:S04]  /*03e0*/  LDS R5, [UR4] ;  /* 0x00000004ff057984 */ /* 0x001e280008000800 */
[----:B0-----:R0:W-:Y:S03]  /*03f0*/  STG.E desc[UR8][R2.64], R5 ;  /* 0x0000000502007986 */ /* 0x0011e6000c101908 */
[----:B------:R-:W-:Y:S05]  /*0400*/  @!P0 EXIT ;  /* 0x000000000000894d */ /* 0x000fea0003800000 */
[----:B0-----:R-:W0:Y:S01]  /*0410*/  LDS R5, [UR4+0x1080] ;  /* 0x00108004ff057984 */ /* 0x001e220008000800 */
[----:B------:R-:W1:Y:S02]  /*0420*/  LDC.64 R2, c[0x0][0x398] ;  /* 0x0000e600ff027b82 */ /* 0x000e640000000a00 */
[----:B-1----:R-:W-:-:S05]  /*0430*/  IMAD.WIDE.U32 R2, R9, 0x4, R2 ;  /* 0x0000000409027825 */ /* 0x002fca00078e0002 */
[----:B0-----:R-:W-:Y:S01]  /*0440*/  STG.E desc[UR8][R2.64], R5 ;  /* 0x0000000502007986 */ /* 0x001fe2000c101908 */
[----:B------:R-:W-:Y:S05]  /*0450*/  EXIT ;  /* 0x000000000000794d */ /* 0x000fea0003800000 */
.L_x_9:
        /* <DEDUP_REMOVED lines=10> */
.L_x_11:


//--------------------- .nv.shared._Z22blockreduce_sum_kerneljjPKfPf --------------------------
	.section	.nv.shared._Z22blockreduce_sum_kerneljjPKfPf,"aw",@nobits
	.sectionflags	@""
	.align	4
.nv.shared._Z22blockreduce_sum_kerneljjPKfPf:
	.zero		5248


//--------------------- .nv.shared.reserved.0     --------------------------
	.section	.nv.shared.reserved.0,"aw",@nobits
	.weak		__nv_reservedSMEM_offset_0_alias
	.size		__nv_reservedSMEM_offset_0_alias, 0, 64
	.other		__nv_reservedSMEM_offset_0_alias,@"STO_CUDA_RESERVED_SHARED STV_DEFAULT"
__nv_reservedSMEM_offset_0_alias:
	.zero		0
	.zero		64


//--------------------- .nv.shared._Z25blockreduce_argmax_kerneljjPKfPfPj --------------------------
	.section	.nv.shared._Z25blockreduce_argmax_kerneljjPKfPfPj,"aw",@nobits
	.sectionflags	@""
	.align	4
.nv.shared._Z25blockreduce_argmax_kerneljjPKfPfPj:
	.zero		9472


//--------------------- .nv.constant0._Z22blockreduce_sum_kerneljjPKfPf --------------------------
	.section	.nv.constant0._Z22blockreduce_sum_kerneljjPKfPf,"a",@progbits
	.sectionflags	@""
	.align	4
.nv.constant0._Z22blockreduce_sum_kerneljjPKfPf:
	.zero		920


//--------------------- .nv.constant0._Z25blockreduce_argmax_kerneljjPKfPfPj --------------------------
	.section	.nv.constant0._Z25blockreduce_argmax_kerneljjPKfPfPj,"a",@progbits
	.sectionflags	@""
	.align	4
.nv.constant0._Z25blockreduce_argmax_kerneljjPKfPfPj:
	.zero		928


//--------------------- SYMBOLS --------------------------

	.type		.nv.reservedSmem.offset0,@object
	.size		.nv.reservedSmem.offset0,0x4
	.type		.nv.reservedSmem.cap,@object
	.size		.nv.reservedSmem.cap,0x4
